//
// Generated by NVIDIA NVVM Compiler
//
// Compiler Build ID: CL-36424714
// Cuda compilation tools, release 13.0, V13.0.88
// Based on NVVM 20.0.0
//

.version 9.0
.target sm_100
.address_size 64

	// .globl	_Z8naiveMinPiS_ii

.visible .entry _Z8naiveMinPiS_ii(
	.param .u64 .ptr .align 1 _Z8naiveMinPiS_ii_param_0,
	.param .u64 .ptr .align 1 _Z8naiveMinPiS_ii_param_1,
	.param .u32 _Z8naiveMinPiS_ii_param_2,
	.param .u32 _Z8naiveMinPiS_ii_param_3
)
{
	.reg .pred 	%p<10>;
	.reg .b32 	%r<118>;
	.reg .b64 	%rd<18>;

	ld.param.u64 	%rd4, [_Z8naiveMinPiS_ii_param_0];
	ld.param.u64 	%rd3, [_Z8naiveMinPiS_ii_param_1];
	ld.param.u32 	%r37, [_Z8naiveMinPiS_ii_param_2];
	ld.param.u32 	%r38, [_Z8naiveMinPiS_ii_param_3];
	cvta.to.global.u64 	%rd1, %rd4;
	mov.u32 	%r39, %ctaid.x;
	mov.u32 	%r40, %ntid.x;
	mov.u32 	%r41, %tid.x;
	mad.lo.s32 	%r1, %r39, %r40, %r41;
	mul.lo.s32 	%r106, %r37, %r1;
	add.s32 	%r42, %r106, %r37;
	min.s32 	%r3, %r42, %r38;
	mul.wide.s32 	%rd5, %r106, 4;
	add.s64 	%rd6, %rd1, %rd5;
	ld.global.u32 	%r117, [%rd6];
	setp.ge.s32 	%p1, %r106, %r3;
	@%p1 bra 	$L__BB0_13;
	sub.s32 	%r5, %r3, %r106;
	and.b32  	%r6, %r5, 15;
	sub.s32 	%r44, %r106, %r3;
	setp.gt.u32 	%p2, %r44, -16;
	@%p2 bra 	$L__BB0_4;
	and.b32  	%r45, %r5, -16;
	neg.s32 	%r102, %r45;
	add.s64 	%rd2, %rd1, 32;
$L__BB0_3:
	.pragma "nounroll";
	mul.wide.s32 	%rd7, %r106, 4;
	add.s64 	%rd8, %rd2, %rd7;
	ld.global.u32 	%r46, [%rd8+-32];
	min.s32 	%r47, %r46, %r117;
	ld.global.u32 	%r48, [%rd8+-28];
	min.s32 	%r49, %r48, %r47;
	ld.global.u32 	%r50, [%rd8+-24];
	min.s32 	%r51, %r50, %r49;
	ld.global.u32 	%r52, [%rd8+-20];
	min.s32 	%r53, %r52, %r51;
	ld.global.u32 	%r54, [%rd8+-16];
	min.s32 	%r55, %r54, %r53;
	ld.global.u32 	%r56, [%rd8+-12];
	min.s32 	%r57, %r56, %r55;
	ld.global.u32 	%r58, [%rd8+-8];
	min.s32 	%r59, %r58, %r57;
	ld.global.u32 	%r60, [%rd8+-4];
	min.s32 	%r61, %r60, %r59;
	ld.global.u32 	%r62, [%rd8];
	min.s32 	%r63, %r62, %r61;
	ld.global.u32 	%r64, [%rd8+4];
	min.s32 	%r65, %r64, %r63;
	ld.global.u32 	%r66, [%rd8+8];
	min.s32 	%r67, %r66, %r65;
	ld.global.u32 	%r68, [%rd8+12];
	min.s32 	%r69, %r68, %r67;
	ld.global.u32 	%r70, [%rd8+16];
	min.s32 	%r71, %r70, %r69;
	ld.global.u32 	%r72, [%rd8+20];
	min.s32 	%r73, %r72, %r71;
	ld.global.u32 	%r74, [%rd8+24];
	min.s32 	%r75, %r74, %r73;
	ld.global.u32 	%r76, [%rd8+28];
	min.s32 	%r117, %r76, %r75;
	add.s32 	%r106, %r106, 16;
	add.s32 	%r102, %r102, 16;
	setp.ne.s32 	%p3, %r102, 0;
	@%p3 bra 	$L__BB0_3;
$L__BB0_4:
	setp.eq.s32 	%p4, %r6, 0;
	@%p4 bra 	$L__BB0_13;
	and.b32  	%r17, %r5, 7;
	setp.lt.u32 	%p5, %r6, 8;
	@%p5 bra 	$L__BB0_7;
	mul.wide.s32 	%rd9, %r106, 4;
	add.s64 	%rd10, %rd1, %rd9;
	ld.global.u32 	%r78, [%rd10];
	min.s32 	%r79, %r78, %r117;
	ld.global.u32 	%r80, [%rd10+4];
	min.s32 	%r81, %r80, %r79;
	ld.global.u32 	%r82, [%rd10+8];
	min.s32 	%r83, %r82, %r81;
	ld.global.u32 	%r84, [%rd10+12];
	min.s32 	%r85, %r84, %r83;
	ld.global.u32 	%r86, [%rd10+16];
	min.s32 	%r87, %r86, %r85;
	ld.global.u32 	%r88, [%rd10+20];
	min.s32 	%r89, %r88, %r87;
	ld.global.u32 	%r90, [%rd10+24];
	min.s32 	%r91, %r90, %r89;
	ld.global.u32 	%r92, [%rd10+28];
	min.s32 	%r117, %r92, %r91;
	add.s32 	%r106, %r106, 8;
$L__BB0_7:
	setp.eq.s32 	%p6, %r17, 0;
	@%p6 bra 	$L__BB0_13;
	and.b32  	%r23, %r5, 3;
	setp.lt.u32 	%p7, %r17, 4;
	@%p7 bra 	$L__BB0_10;
	mul.wide.s32 	%rd11, %r106, 4;
	add.s64 	%rd12, %rd1, %rd11;
	ld.global.u32 	%r94, [%rd12];
	min.s32 	%r95, %r94, %r117;
	ld.global.u32 	%r96, [%rd12+4];
	min.s32 	%r97, %r96, %r95;
	ld.global.u32 	%r98, [%rd12+8];
	min.s32 	%r99, %r98, %r97;
	ld.global.u32 	%r100, [%rd12+12];
	min.s32 	%r117, %r100, %r99;
	add.s32 	%r106, %r106, 4;
$L__BB0_10:
	setp.eq.s32 	%p8, %r23, 0;
	@%p8 bra 	$L__BB0_13;
	neg.s32 	%r114, %r23;
$L__BB0_12:
	.pragma "nounroll";
	mul.wide.s32 	%rd13, %r106, 4;
	add.s64 	%rd14, %rd1, %rd13;
	ld.global.u32 	%r101, [%rd14];
	min.s32 	%r117, %r101, %r117;
	add.s32 	%r106, %r106, 1;
	add.s32 	%r114, %r114, 1;
	setp.ne.s32 	%p9, %r114, 0;
	@%p9 bra 	$L__BB0_12;
$L__BB0_13:
	cvta.to.global.u64 	%rd15, %rd3;
	mul.wide.s32 	%rd16, %r1, 4;
	add.s64 	%rd17, %rd15, %rd16;
	st.global.u32 	[%rd17], %r117;
	ret;

}


// ===== COMPILED SASS (sm_100) =====

	.target	sm_100

	.elftype	@"ET_EXEC"


//--------------------- .note.nv.tkinfo           --------------------------
	.section	.note.nv.tkinfo,"",@"SHT_NOTE"
	.sectionflags	@"SHF_NOTE_NV_TKINFO"
	.tkinfo
        /*0018*/ 	.word	0x00000002
        /*0030*/ 	.string	""
        /*0030*/ 	.string	"ptxas"
        /*0030*/ 	.string	"Cuda compilation tools, release 13.0, V13.0.88"
        /*0030*/ 	.string	"Build cuda_13.0.r13.0/compiler.36424714_0"
        /*0030*/ 	.string	"-arch sm_100 -m 64 "



//--------------------- .note.nv.cuinfo           --------------------------
	.section	.note.nv.cuinfo,"",@"SHT_NOTE"
	.sectionflags	@"SHF_NOTE_NV_CUINFO"
        /*0018*/ 	.short	0x0002
        /*001a*/ 	.short	0x0064
        /*001c*/ 	.short	0x0082
	.zero		2


//--------------------- .nv.info                  --------------------------
	.section	.nv.info,"",@"SHT_CUDA_INFO"
	.align	4


	//----- nvinfo : EIATTR_REGCOUNT
	.align		4
        /*0000*/ 	.byte	0x04, 0x2f
        /*0002*/ 	.short	(.L_1 - .L_0)
	.align		4
.L_0:
        /*0004*/ 	.word	index@(_Z8naiveMinPiS_ii)
        /*0008*/ 	.word	0x0000001d


	//----- nvinfo : EIATTR_FRAME_SIZE
	.align		4
.L_1:
        /*000c*/ 	.byte	0x04, 0x11
        /*000e*/ 	.short	(.L_3 - .L_2)
	.align		4
.L_2:
        /*0010*/ 	.word	index@(_Z8naiveMinPiS_ii)
        /*0014*/ 	.word	0x00000000


	//----- nvinfo : EIATTR_MIN_STACK_SIZE
	.align		4
.L_3:
        /*0018*/ 	.byte	0x04, 0x12
        /*001a*/ 	.short	(.L_5 - .L_4)
	.align		4
.L_4:
        /*001c*/ 	.word	index@(_Z8naiveMinPiS_ii)
        /*0020*/ 	.word	0x00000000
.L_5:


//--------------------- .nv.compat                --------------------------
	.section	.nv.compat,"",@"SHT_CUDA_COMPAT_INFO"
	.align	4
        /*0000*/ 	.byte	0x02, 0x09, 0x00, 0x00, 0x02, 0x02, 0x01, 0x00, 0x02, 0x05, 0x05, 0x00, 0x03, 0x07, 0x01, 0x01
        /*0010*/ 	.byte	0x02, 0x03, 0x00, 0x00, 0x02, 0x06, 0x01, 0x00, 0x04, 0x0b, 0x08, 0x00, 0x09, 0x00, 0x00, 0x00
        /*0020*/ 	.byte	0x00, 0x00, 0x00, 0x00


//--------------------- .nv.info._Z8naiveMinPiS_ii --------------------------
	.section	.nv.info._Z8naiveMinPiS_ii,"",@"SHT_CUDA_INFO"
	.sectionflags	@""
	.align	4


	//----- nvinfo : EIATTR_CUDA_API_VERSION
	.align		4
        /*0000*/ 	.byte	0x04, 0x37
        /*0002*/ 	.short	(.L_7 - .L_6)
.L_6:
        /*0004*/ 	.word	0x00000082


	//----- nvinfo : EIATTR_KPARAM_INFO
	.align		4
.L_7:
        /*0008*/ 	.byte	0x04, 0x17
        /*000a*/ 	.short	(.L_9 - .L_8)
.L_8:
        /*000c*/ 	.word	0x00000000
        /*0010*/ 	.short	0x0003
        /*0012*/ 	.short	0x0014
        /*0014*/ 	.byte	0x00, 0xf0, 0x11, 0x00


	//----- nvinfo : EIATTR_KPARAM_INFO
	.align		4
.L_9:
        /*0018*/ 	.byte	0x04, 0x17
        /*001a*/ 	.short	(.L_11 - .L_10)
.L_10:
        /*001c*/ 	.word	0x00000000
        /*0020*/ 	.short	0x0002
        /*0022*/ 	.short	0x0010
        /*0024*/ 	.byte	0x00, 0xf0, 0x11, 0x00


	//----- nvinfo : EIATTR_KPARAM_INFO
	.align		4
.L_11:
        /*0028*/ 	.byte	0x04, 0x17
        /*002a*/ 	.short	(.L_13 - .L_12)
.L_12:
        /*002c*/ 	.word	0x00000000
        /*0030*/ 	.short	0x0001
        /*0032*/ 	.short	0x0008
        /*0034*/ 	.byte	0x00, 0xf5, 0x21, 0x00


	//----- nvinfo : EIATTR_KPARAM_INFO
	.align		4
.L_13:
        /*0038*/ 	.byte	0x04, 0x17
        /*003a*/ 	.short	(.L_15 - .L_14)
.L_14:
        /*003c*/ 	.word	0x00000000
        /*0040*/ 	.short	0x0000
        /*0042*/ 	.short	0x0000
        /*0044*/ 	.byte	0x00, 0xf5, 0x21, 0x00


	//----- nvinfo : EIATTR_SPARSE_MMA_MASK
	.align		4
.L_15:
        /*0048*/ 	.byte	0x03, 0x50
        /*004a*/ 	.short	0x0000


	//----- nvinfo : EIATTR_MAXREG_COUNT
	.align		4
        /*004c*/ 	.byte	0x03, 0x1b
        /*004e*/ 	.short	0x00ff


	//----- nvinfo : EIATTR_MERCURY_ISA_VERSION
	.align		4
        /*0050*/ 	.byte	0x03, 0x5f
        /*0052*/ 	.short	0x0101


	//----- nvinfo : EIATTR_VRC_CTA_INIT_COUNT
	.align		4
        /*0054*/ 	.byte	0x02, 0x4a
	.zero		1
	.zero		1


	//----- nvinfo : EIATTR_EXIT_INSTR_OFFSETS
	.align		4
        /*0058*/ 	.byte	0x04, 0x1c
        /*005a*/ 	.short	(.L_17 - .L_16)


	//   ....[0]....
.L_16:
        /*005c*/ 	.word	0x000006a0


	//----- nvinfo : EIATTR_CRS_STACK_SIZE
	.align		4
.L_17:
        /*0060*/ 	.byte	0x04, 0x1e
        /*0062*/ 	.short	(.L_19 - .L_18)
.L_18:
        /*0064*/ 	.word	0x00000000


	//----- nvinfo : EIATTR_CBANK_PARAM_SIZE
	.align		4
.L_19:
        /*0068*/ 	.byte	0x03, 0x19
        /*006a*/ 	.short	0x0018


	//----- nvinfo : EIATTR_PARAM_CBANK
	.align		4
        /*006c*/ 	.byte	0x04, 0x0a
        /*006e*/ 	.short	(.L_21 - .L_20)
	.align		4
.L_20:
        /*0070*/ 	.word	index@(.nv.constant0._Z8naiveMinPiS_ii)
        /*0074*/ 	.short	0x0380
        /*0076*/ 	.short	0x0018


	//----- nvinfo : EIATTR_SW_WAR
	.align		4
.L_21:
        /*0078*/ 	.byte	0x04, 0x36
        /*007a*/ 	.short	(.L_23 - .L_22)
.L_22:
        /*007c*/ 	.word	0x00000008
.L_23:


//--------------------- .nv.callgraph             --------------------------
	.section	.nv.callgraph,"",@"SHT_CUDA_CALLGRAPH"
	.align	4
	.sectionentsize	8
	.align		4
        /*0000*/ 	.word	0x00000000
	.align		4
        /*0004*/ 	.word	0xffffffff
	.align		4
        /*0008*/ 	.word	0x00000000
	.align		4
        /*000c*/ 	.word	0xfffffffe
	.align		4
        /*0010*/ 	.word	0x00000000
	.align		4
        /*0014*/ 	.word	0xfffffffd
	.align		4
        /*0018*/ 	.word	0x00000000
	.align		4
        /*001c*/ 	.word	0xfffffffc


//--------------------- .text._Z8naiveMinPiS_ii   --------------------------
	.section	.text._Z8naiveMinPiS_ii,"ax",@progbits
	.align	128
        .global         _Z8naiveMinPiS_ii
        .type           _Z8naiveMinPiS_ii,@function
        .size           _Z8naiveMinPiS_ii,(.L_x_11 - _Z8naiveMinPiS_ii)
        .other          _Z8naiveMinPiS_ii,@"STO_CUDA_ENTRY STV_DEFAULT"
_Z8naiveMinPiS_ii:
.text._Z8naiveMinPiS_ii:
[----:B------:R-:W-:Y:S01]  /*0000*/  LDC R1, c[0x0][0x37c] ;  /* 0x0000df00ff017b82 */ /* 0x000fe20000000800 */
[----:B------:R-:W0:Y:S07]  /*0010*/  S2R R0, SR_TID.X ;  /* 0x0000000000007919 */ /* 0x000e2e0000002100 */
[----:B------:R-:W0:Y:S01]  /*0020*/  S2UR UR6, SR_CTAID.X ;  /* 0x00000000000679c3 */ /* 0x000e220000002500 */
[----:B------:R-:W1:Y:S07]  /*0030*/  LDCU.64 UR4, c[0x0][0x358] ;  /* 0x00006b00ff0477ac */ /* 0x000e6e0008000a00 */
[----:B------:R-:W0:Y:S08]  /*0040*/  LDC R9, c[0x0][0x360] ;  /* 0x0000d800ff097b82 */ /* 0x000e300000000800 */
[----:B------:R-:W2:Y:S08]  /*0050*/  LDC.64 R6, c[0x0][0x390] ;  /* 0x0000e400ff067b82 */ /* 0x000eb00000000a00 */
[----:B------:R-:W3:Y:S01]  /*0060*/  LDC.64 R2, c[0x0][0x380] ;  /* 0x0000e000ff027b82 */ /* 0x000ee20000000a00 */
[----:B0-----:R-:W-:-:S04]  /*0070*/  IMAD R9, R9, UR6, R0 ;  /* 0x0000000609097c24 */ /* 0x001fc8000f8e0200 */
[----:B--2---:R-:W-:-:S04]  /*0080*/  IMAD R11, R9, R6, RZ ;  /* 0x00000006090b7224 */ /* 0x004fc800078e02ff */
[----:B---3--:R-:W-:-:S05]  /*0090*/  IMAD.WIDE R4, R11, 0x4, R2 ;  /* 0x000000040b047825 */ /* 0x008fca00078e0202 */
[----:B-1----:R0:W5:Y:S01]  /*00a0*/  LDG.E R0, desc[UR4][R4.64] ;  /* 0x0000000404007981 */ /* 0x002162000c1e1900 */
[C---:B------:R-:W-:Y:S01]  /*00b0*/  VIADDMNMX R6, R11.reuse, R6, R7, PT ;  /* 0x000000060b067246 */ /* 0x040fe20003800107 */
[----:B------:R-:W-:Y:S03]  /*00c0*/  BSSY.RECONVERGENT B0, `(.L_x_0) ;  /* 0x000005a000007945 */ /* 0x000fe60003800200 */
[----:B------:R-:W-:-:S13]  /*00d0*/  ISETP.GE.AND P0, PT, R11, R6, PT ;  /* 0x000000060b00720c */ /* 0x000fda0003f06270 */
[----:B0-----:R-:W-:Y:S05]  /*00e0*/  @P0 BRA `(.L_x_1) ;  /* 0x00000004005c0947 */ /* 0x001fea0003800000 */
[----:B------:R-:W-:Y:S01]  /*00f0*/  IMAD.IADD R8, R6, 0x1, -R11 ;  /* 0x0000000106087824 */ /* 0x000fe200078e0a0b */
[----:B------:R-:W-:Y:S01]  /*0100*/  BSSY.RECONVERGENT B1, `(.L_x_2) ;  /* 0x0000028000017945 */ /* 0x000fe20003800200 */
[----:B------:R-:W-:-:S03]  /*0110*/  IMAD.IADD R6, R11, 0x1, -R6 ;  /* 0x000000010b067824 */ /* 0x000fc600078e0a06 */
[----:B------:R-:W-:Y:S02]  /*0120*/  LOP3.LUT R24, R8, 0xf, RZ, 0xc0, !PT ;  /* 0x0000000f08187812 */ /* 0x000fe400078ec0ff */
[----:B------:R-:W-:Y:S02]  /*0130*/  ISETP.GT.U32.AND P1, PT, R6, -0x10, PT ;  /* 0xfffffff00600780c */ /* 0x000fe40003f24070 */
[----:B------:R-:W-:-:S11]  /*0140*/  ISETP.NE.AND P0, PT, R24, RZ, PT ;  /* 0x000000ff1800720c */ /* 0x000fd60003f05270 */
[----:B------:R-:W-:Y:S05]  /*0150*/  @P1 BRA `(.L_x_3) ;  /* 0x0000000000881947 */ /* 0x000fea0003800000 */
[----:B------:R-:W0:Y:S01]  /*0160*/  LDC.64 R4, c[0x0][0x380] ;  /* 0x0000e000ff047b82 */ /* 0x000e220000000a00 */
[----:B------:R-:W-:-:S05]  /*0170*/  LOP3.LUT R12, R8, 0xfffffff0, RZ, 0xc0, !PT ;  /* 0xfffffff0080c7812 */ /* 0x000fca00078ec0ff */
[----:B------:R-:W-:Y:S01]  /*0180*/  IMAD.MOV R12, RZ, RZ, -R12 ;  /* 0x000000ffff0c7224 */ /* 0x000fe200078e0a0c */
[----:B0-----:R-:W-:-:S05]  /*0190*/  IADD3 R4, P1, PT, R4, 0x20, RZ ;  /* 0x0000002004047810 */ /* 0x001fca0007f3e0ff */
[----:B------:R-:W-:-:S08]  /*01a0*/  IMAD.X R5, RZ, RZ, R5, P1 ;  /* 0x000000ffff057224 */ /* 0x000fd000008e0605 */
.L_x_4:
[----:B------:R-:W-:-:S05]  /*01b0*/  IMAD.WIDE R6, R11, 0x4, R4 ;  /* 0x000000040b067825 */ /* 0x000fca00078e0204 */
[----:B------:R-:W2:Y:S04]  /*01c0*/  LDG.E R21, desc[UR4][R6.64+-0x20] ;  /* 0xffffe00406157981 */ /* 0x000ea8000c1e1900 */
[----:B------:R-:W2:Y:S04]  /*01d0*/  LDG.E R20, desc[UR4][R6.64+-0x1c] ;  /* 0xffffe40406147981 */ /* 0x000ea8000c1e1900 */
[----:B------:R-:W3:Y:S04]  /*01e0*/  LDG.E R25, desc[UR4][R6.64+-0x18] ;  /* 0xffffe80406197981 */ /* 0x000ee8000c1e1900 */
[----:B------:R-:W3:Y:S04]  /*01f0*/  LDG.E R26, desc[UR4][R6.64+-0x14] ;  /* 0xffffec04061a7981 */ /* 0x000ee8000c1e1900 */
[----:B------:R-:W4:Y:S04]  /*0200*/  LDG.E R18, desc[UR4][R6.64+-0x10] ;  /* 0xfffff00406127981 */ /* 0x000f28000c1e1900 */
[----:B------:R-:W4:Y:S04]  /*0210*/  LDG.E R19, desc[UR4][R6.64+-0xc] ;  /* 0xfffff40406137981 */ /* 0x000f28000c1e1900 */
[----:B------:R-:W4:Y:S04]  /*0220*/  LDG.E R16, desc[UR4][R6.64+-0x8] ;  /* 0xfffff80406107981 */ /* 0x000f28000c1e1900 */
[----:B------:R-:W4:Y:S04]  /*0230*/  LDG.E R17, desc[UR4][R6.64+-0x4] ;  /* 0xfffffc0406117981 */ /* 0x000f28000c1e1900 */
[----:B------:R-:W4:Y:S04]  /*0240*/  LDG.E R14, desc[UR4][R6.64] ;  /* 0x00000004060e7981 */ /* 0x000f28000c1e1900 */
[----:B------:R-:W4:Y:S04]  /*0250*/  LDG.E R15, desc[UR4][R6.64+0x4] ;  /* 0x00000404060f7981 */ /* 0x000f28000c1e1900 */
[----:B------:R-:W4:Y:S04]  /*0260*/  LDG.E R13, desc[UR4][R6.64+0x8] ;  /* 0x00000804060d7981 */ /* 0x000f28000c1e1900 */
[----:B------:R-:W4:Y:S04]  /*0270*/  LDG.E R10, desc[UR4][R6.64+0xc] ;  /* 0x00000c04060a7981 */ /* 0x000f28000c1e1900 */
[----:B------:R-:W4:Y:S01]  /*0280*/  LDG.E R23, desc[UR4][R6.64+0x1c] ;  /* 0x00001c0406177981 */ /* 0x000f22000c1e1900 */
[----:B--2--5:R-:W-:-:S03]  /*0290*/  VIMNMX3 R22, R21, R0, R20, PT ;  /* 0x000000001516720f */ /* 0x024fc60003800114 */
[----:B------:R-:W2:Y:S04]  /*02a0*/  LDG.E R20, desc[UR4][R6.64+0x10] ;  /* 0x0000100406147981 */ /* 0x000ea8000c1e1900 */
[----:B------:R-:W2:Y:S04]  /*02b0*/  LDG.E R21, desc[UR4][R6.64+0x14] ;  /* 0x0000140406157981 */ /* 0x000ea8000c1e1900 */
[----:B------:R-:W2:Y:S01]  /*02c0*/  LDG.E R0, desc[UR4][R6.64+0x18] ;  /* 0x0000180406007981 */ /* 0x000ea2000c1e1900 */
[----:B---3--:R-:W-:Y:S01]  /*02d0*/  VIMNMX3 R22, R25, R22, R26, PT ;  /* 0x000000161916720f */ /* 0x008fe2000380011a */
[----:B------:R-:W-:-:S03]  /*02e0*/  VIADD R12, R12, 0x10 ;  /* 0x000000100c0c7836 */ /* 0x000fc60000000000 */
[----:B----4-:R-:W-:Y:S02]  /*02f0*/  VIMNMX3 R18, R18, R22, R19, PT ;  /* 0x000000161212720f */ /* 0x010fe40003800113 */
[----:B------:R-:W-:Y:S02]  /*0300*/  ISETP.NE.AND P1, PT, R12, RZ, PT ;  /* 0x000000ff0c00720c */ /* 0x000fe40003f25270 */
[----:B------:R-:W-:-:S04]  /*0310*/  VIMNMX3 R16, R16, R18, R17, PT ;  /* 0x000000121010720f */ /* 0x000fc80003800111 */
[----:B------:R-:W-:-:S04]  /*0320*/  VIMNMX3 R14, R14, R16, R15, PT ;  /* 0x000000100e0e720f */ /* 0x000fc8000380010f */
[----:B------:R-:W-:Y:S01]  /*0330*/  VIMNMX3 R10, R13, R14, R10, PT ;  /* 0x0000000e0d0a720f */ /* 0x000fe2000380010a */
[----:B------:R-:W-:-:S03]  /*0340*/  VIADD R11, R11, 0x10 ;  /* 0x000000100b0b7836 */ /* 0x000fc60000000000 */
[----:B--2---:R-:W-:-:S04]  /*0350*/  VIMNMX3 R10, R20, R10, R21, PT ;  /* 0x0000000a140a720f */ /* 0x004fc80003800115 */
[----:B------:R-:W-:Y:S01]  /*0360*/  VIMNMX3 R0, R0, R10, R23, PT ;  /* 0x0000000a0000720f */ /* 0x000fe20003800117 */
[----:B------:R-:W-:Y:S06]  /*0370*/  @P1 BRA `(.L_x_4) ;  /* 0xfffffffc008c1947 */ /* 0x000fec000383ffff */
.L_x_3:
[----:B------:R-:W-:Y:S05]  /*0380*/  BSYNC.RECONVERGENT B1 ;  /* 0x0000000000017941 */ /* 0x000fea0003800200 */
.L_x_2:
[----:B------:R-:W-:Y:S05]  /*0390*/  @!P0 BRA `(.L_x_1) ;  /* 0x0000000000b08947 */ /* 0x000fea0003800000 */
[----:B------:R-:W-:Y:S01]  /*03a0*/  ISETP.GE.U32.AND P0, PT, R24, 0x8, PT ;  /* 0x000000081800780c */ /* 0x000fe20003f06070 */
[----:B------:R-:W-:Y:S01]  /*03b0*/  BSSY.RECONVERGENT B1, `(.L_x_5) ;  /* 0x0000012000017945 */ /* 0x000fe20003800200 */
[----:B------:R-:W-:-:S04]  /*03c0*/  LOP3.LUT R16, R8, 0x7, RZ, 0xc0, !PT ;  /* 0x0000000708107812 */ /* 0x000fc800078ec0ff */
[----:B------:R-:W-:-:S07]  /*03d0*/  ISETP.NE.AND P1, PT, R16, RZ, PT ;  /* 0x000000ff1000720c */ /* 0x000fce0003f25270 */
[----:B------:R-:W-:Y:S06]  /*03e0*/  @!P0 BRA `(.L_x_6) ;  /* 0x0000000000388947 */ /* 0x000fec0003800000 */
        /* <DEDUP_REMOVED lines=8> */
[----:B------:R-:W4:Y:S01]  /*0470*/  LDG.E R14, desc[UR4][R4.64+0x1c] ;  /* 0x00001c04040e7981 */ /* 0x000f22000c1e1900 */
[----:B------:R-:W-:Y:S01]  /*0480*/  VIADD R11, R11, 0x8 ;  /* 0x000000080b0b7836 */ /* 0x000fe20000000000 */
[----:B--2--5:R-:W-:-:S04]  /*0490*/  VIMNMX3 R6, R7, R0, R6, PT ;  /* 0x000000000706720f */ /* 0x024fc80003800106 */
[----:B---3--:R-:W-:-:S04]  /*04a0*/  VIMNMX3 R6, R13, R6, R10, PT ;  /* 0x000000060d06720f */ /* 0x008fc8000380010a */
[----:B----4-:R-:W-:-:S04]  /*04b0*/  VIMNMX3 R6, R15, R6, R12, PT ;  /* 0x000000060f06720f */ /* 0x010fc8000380010c */
[----:B------:R-:W-:-:S07]  /*04c0*/  VIMNMX3 R0, R17, R6, R14, PT ;  /* 0x000000061100720f */ /* 0x000fce000380010e */
.L_x_6:
[----:B------:R-:W-:Y:S05]  /*04d0*/  BSYNC.RECONVERGENT B1 ;  /* 0x0000000000017941 */ /* 0x000fea0003800200 */
.L_x_5:
        /* <DEDUP_REMOVED lines=10> */
[----:B------:R-:W3:Y:S01]  /*0580*/  LDG.E R10, desc[UR4][R4.64+0xc] ;  /* 0x00000c04040a7981 */ /* 0x000ee2000c1e1900 */
[----:B------:R-:W-:Y:S01]  /*0590*/  VIADD R11, R11, 0x4 ;  /* 0x000000040b0b7836 */ /* 0x000fe20000000000 */
[----:B--2--5:R-:W-:-:S04]  /*05a0*/  VIMNMX3 R0, R7, R0, R8, PT ;  /* 0x000000000700720f */ /* 0x024fc80003800108 */
[----:B---3--:R-:W-:-:S07]  /*05b0*/  VIMNMX3 R0, R13, R0, R10, PT ;  /* 0x000000000d00720f */ /* 0x008fce000380010a */
.L_x_8:
[----:B------:R-:W-:Y:S05]  /*05c0*/  BSYNC.RECONVERGENT B1 ;  /* 0x0000000000017941 */ /* 0x000fea0003800200 */
.L_x_7:
[----:B------:R-:W-:Y:S05]  /*05d0*/  @!P1 BRA `(.L_x_1) ;  /* 0x0000000000209947 */ /* 0x000fea0003800000 */
[----:B------:R-:W-:-:S07]  /*05e0*/  IMAD.MOV R6, RZ, RZ, -R6 ;  /* 0x000000ffff067224 */ /* 0x000fce00078e0a06 */
.L_x_9:
[----:B------:R-:W-:-:S06]  /*05f0*/  IMAD.WIDE R4, R11, 0x4, R2 ;  /* 0x000000040b047825 */ /* 0x000fcc00078e0202 */
[----:B------:R-:W2:Y:S01]  /*0600*/  LDG.E R5, desc[UR4][R4.64] ;  /* 0x0000000404057981 */ /* 0x000ea2000c1e1900 */
[----:B------:R-:W-:Y:S02]  /*0610*/  VIADD R6, R6, 0x1 ;  /* 0x0000000106067836 */ /* 0x000fe40000000000 */
[----:B------:R-:W-:-:S03]  /*0620*/  VIADD R11, R11, 0x1 ;  /* 0x000000010b0b7836 */ /* 0x000fc60000000000 */
[----:B------:R-:W-:Y:S02]  /*0630*/  ISETP.NE.AND P0, PT, R6, RZ, PT ;  /* 0x000000ff0600720c */ /* 0x000fe40003f05270 */
[----:B--2--5:R-:W-:-:S11]  /*0640*/  VIMNMX R0, PT, PT, R5, R0, PT ;  /* 0x0000000005007248 */ /* 0x024fd60003fe0100 */
[----:B------:R-:W-:Y:S05]  /*0650*/  @P0 BRA `(.L_x_9) ;  /* 0xfffffffc00e40947 */ /* 0x000fea000383ffff */
.L_x_1:
[----:B------:R-:W-:Y:S05]  /*0660*/  BSYNC.RECONVERGENT B0 ;  /* 0x0000000000007941 */ /* 0x000fea0003800200 */
.L_x_0:
[----:B------:R-:W0:Y:S02]  /*0670*/  LDC.64 R2, c[0x0][0x388] ;  /* 0x0000e200ff027b82 */ /* 0x000e240000000a00 */
[----:B0-----:R-:W-:-:S05]  /*0680*/  IMAD.WIDE R2, R9, 0x4, R2 ;  /* 0x0000000409027825 */ /* 0x001fca00078e0202 */
[----:B-----5:R-:W-:Y:S01]  /*0690*/  STG.E desc[UR4][R2.64], R0 ;  /* 0x0000000002007986 */ /* 0x020fe2000c101904 */
[----:B------:R-:W-:Y:S05]  /*06a0*/  EXIT ;  /* 0x000000000000794d */ /* 0x000fea0003800000 */
.L_x_10:
[----:B------:R-:W-:-:S00]  /*06b0*/  BRA `(.L_x_10) ;  /* 0xfffffffc00fc7947 */ /* 0x000fc0000383ffff */
[----:B------:R-:W-:-:S00]  /*06c0*/  NOP ;  /* 0x0000000000007918 */ /* 0x000fc00000000000 */
        /* <DEDUP_REMOVED lines=11> */
.L_x_11:


//--------------------- .nv.shared.reserved.0     --------------------------
	.section	.nv.shared.reserved.0,"aw",@nobits
	.weak		__nv_reservedSMEM_offset_0_alias
	.size		__nv_reservedSMEM_offset_0_alias, 0, 64
	.other		__nv_reservedSMEM_offset_0_alias,@"STO_CUDA_RESERVED_SHARED STV_DEFAULT"
__nv_reservedSMEM_offset_0_alias:
	.zero		0
	.zero		64


//--------------------- .nv.constant0._Z8naiveMinPiS_ii --------------------------
	.section	.nv.constant0._Z8naiveMinPiS_ii,"a",@progbits
	.sectionflags	@""
	.align	4
.nv.constant0._Z8naiveMinPiS_ii:
	.zero		920


//--------------------- SYMBOLS --------------------------

	.type		.nv.reservedSmem.offset0,@object
	.size		.nv.reservedSmem.offset0,0x4
